	.headerflags	@"EF_CUDA_TEXMODE_UNIFIED EF_CUDA_64BIT_ADDRESS EF_CUDA_ACCELERATORS EF_CUDA_SM90 EF_CUDA_VIRTUAL_SM(EF_CUDA_SM90)"
	.elftype	@"ET_EXEC"


//--------------------- .nv.info                  --------------------------
	.section	.nv.info,"",@"SHT_CUDA_INFO"
	.align	4


	//----- nvinfo : EIATTR_REGCOUNT
	.align		4
        /*0000*/ 	.byte	0x04, 0x2f
        /*0002*/ 	.short	(.L_1 - .L_0)
	.align		4
.L_0:
        /*0004*/ 	.word	index@(triton_poi_fused_convolution_relu_1)
        /*0008*/ 	.word	0x0000000c


	//----- nvinfo : EIATTR_MIN_STACK_SIZE
	.align		4
.L_1:
        /*000c*/ 	.byte	0x04, 0x12
        /*000e*/ 	.short	(.L_3 - .L_2)
	.align		4
.L_2:
        /*0010*/ 	.word	index@(triton_poi_fused_convolution_relu_1)
        /*0014*/ 	.word	0x00000000


	//----- nvinfo : EIATTR_FRAME_SIZE
	.align		4
.L_3:
        /*0018*/ 	.byte	0x04, 0x11
        /*001a*/ 	.short	(.L_5 - .L_4)
	.align		4
.L_4:
        /*001c*/ 	.word	index@(triton_poi_fused_convolution_relu_1)
        /*0020*/ 	.word	0x00000000


	//----- nvinfo : EIATTR_MIN_STACK_SIZE
	.align		4
.L_5:
        /*0024*/ 	.byte	0x04, 0x12
        /*0026*/ 	.short	(.L_7 - .L_6)
	.align		4
.L_6:
        /*0028*/ 	.word	index@(triton_poi_fused_convolution_relu_1)
        /*002c*/ 	.word	0x00000000
.L_7:


//--------------------- .nv.info.triton_poi_fused_convolution_relu_1 --------------------------
	.section	.nv.info.triton_poi_fused_convolution_relu_1,"",@"SHT_CUDA_INFO"
	.sectionflags	@""
	.align	4


	//----- nvinfo : EIATTR_CUDA_API_VERSION
	.align		4
        /*0000*/ 	.byte	0x04, 0x37
        /*0002*/ 	.short	(.L_9 - .L_8)
.L_8:
        /*0004*/ 	.word	0x0000007c


	//----- nvinfo : EIATTR_KPARAM_INFO
	.align		4
.L_9:
        /*0008*/ 	.byte	0x04, 0x17
        /*000a*/ 	.short	(.L_11 - .L_10)
.L_10:
        /*000c*/ 	.word	0x00000000
        /*0010*/ 	.short	0x0002
        /*0012*/ 	.short	0x0010
        /*0014*/ 	.byte	0x00, 0xf0, 0x11, 0x00


	//----- nvinfo : EIATTR_KPARAM_INFO
	.align		4
.L_11:
        /*0018*/ 	.byte	0x04, 0x17
        /*001a*/ 	.short	(.L_13 - .L_12)
.L_12:
        /*001c*/ 	.word	0x00000000
        /*0020*/ 	.short	0x0001
        /*0022*/ 	.short	0x0008
        /*0024*/ 	.byte	0x00, 0xf4, 0x21, 0x00


	//----- nvinfo : EIATTR_KPARAM_INFO
	.align		4
.L_13:
        /*0028*/ 	.byte	0x04, 0x17
        /*002a*/ 	.short	(.L_15 - .L_14)
.L_14:
        /*002c*/ 	.word	0x00000000
        /*0030*/ 	.short	0x0000
        /*0032*/ 	.short	0x0000
        /*0034*/ 	.byte	0x00, 0xf4, 0x21, 0x00


	//----- nvinfo : EIATTR_SPARSE_MMA_MASK
	.align		4
.L_15:
        /*0038*/ 	.byte	0x03, 0x50
        /*003a*/ 	.short	0x0000


	//----- nvinfo : EIATTR_MAXREG_COUNT
	.align		4
        /*003c*/ 	.byte	0x03, 0x1b
        /*003e*/ 	.short	0x00ff


	//----- nvinfo : EIATTR_EXIT_INSTR_OFFSETS
	.align		4
        /*0040*/ 	.byte	0x04, 0x1c
        /*0042*/ 	.short	(.L_17 - .L_16)


	//   ....[0]....
.L_16:
        /*0044*/ 	.word	0x00000180


	//   ....[1]....
        /*0048*/ 	.word	0x000001a0


	//----- nvinfo : EIATTR_REQNTID
	.align		4
.L_17:
        /*004c*/ 	.byte	0x04, 0x10
        /*004e*/ 	.short	(.L_19 - .L_18)
.L_18:
        /*0050*/ 	.word	0x00000080
        /*0054*/ 	.word	0x00000001
        /*0058*/ 	.word	0x00000001


	//----- nvinfo : EIATTR_CBANK_PARAM_SIZE
	.align		4
.L_19:
        /*005c*/ 	.byte	0x03, 0x19
        /*005e*/ 	.short	0x0014


	//----- nvinfo : EIATTR_PARAM_CBANK
	.align		4
        /*0060*/ 	.byte	0x04, 0x0a
        /*0062*/ 	.short	(.L_21 - .L_20)
	.align		4
.L_20:
        /*0064*/ 	.word	index@(.nv.constant0.triton_poi_fused_convolution_relu_1)
        /*0068*/ 	.short	0x0210
        /*006a*/ 	.short	0x0014


	//----- nvinfo : EIATTR_SW_WAR
	.align		4
.L_21:
        /*006c*/ 	.byte	0x04, 0x36
        /*006e*/ 	.short	(.L_23 - .L_22)
.L_22:
        /*0070*/ 	.word	0x00000008
.L_23:


//--------------------- .nv.callgraph             --------------------------
	.section	.nv.callgraph,"",@"SHT_CUDA_CALLGRAPH"
	.align	4
	.sectionentsize	8
	.align		4
        /*0000*/ 	.word	0x00000000
	.align		4
        /*0004*/ 	.word	0xffffffff
	.align		4
        /*0008*/ 	.word	0x00000000
	.align		4
        /*000c*/ 	.word	0xfffffffe
	.align		4
        /*0010*/ 	.word	0x00000000
	.align		4
        /*0014*/ 	.word	0xfffffffd
	.align		4
        /*0018*/ 	.word	0x00000000
	.align		4
        /*001c*/ 	.word	0xfffffffc


//--------------------- .text.triton_poi_fused_convolution_relu_1 --------------------------
	.section	.text.triton_poi_fused_convolution_relu_1,"ax",@progbits
	.align	128
        .global         triton_poi_fused_convolution_relu_1
        .type           triton_poi_fused_convolution_relu_1,@function
        .size           triton_poi_fused_convolution_relu_1,(.L_x_1 - triton_poi_fused_convolution_relu_1)
        .other          triton_poi_fused_convolution_relu_1,@"STO_CUDA_ENTRY STV_DEFAULT"
triton_poi_fused_convolution_relu_1:
.text.triton_poi_fused_convolution_relu_1:
[----:B------:R-:W0:Y:S02]  /*0000*/  LDC R1, c[0x0][0x28] ;  /* 0x00000a00ff017b82 */ /* 0x000e240000000800 */
[----:B------:R-:W1:Y:S01]  /*0010*/  S2R R0, SR_TID.X ;  /* 0x0000000000007919 */ /* 0x000e620000002100 */
[----:B------:R-:W2:Y:S01]  /*0020*/  LDC.64 R2, c[0x0][0x210] ;  /* 0x00008400ff027b82 */ /* 0x000ea20000000a00 */
[----:B------:R-:W-:Y:S01]  /*0030*/  ULDC.64 UR4, c[0x0][0x208] ;  /* 0x0000820000047ab9 */ /* 0x000fe20000000a00 */
[----:B------:R-:W3:Y:S06]  /*0040*/  S2R R7, SR_CTAID.X ;  /* 0x0000000000077919 */ /* 0x000eec0000002500 */
[----:B------:R-:W4:Y:S01]  /*0050*/  LDC.64 R4, c[0x0][0x218] ;  /* 0x00008600ff047b82 */ /* 0x000f220000000a00 */
[----:B-1----:R-:W-:-:S05]  /*0060*/  LOP3.LUT R0, R0, 0x7f, RZ, 0xc0, !PT ;  /* 0x0000007f00007812 */ /* 0x002fca00078ec0ff */
[----:B---3--:R-:W-:-:S04]  /*0070*/  IMAD R7, R7, 0x80, R0 ;  /* 0x0000008007077824 */ /* 0x008fc800078e0200 */
[C---:B------:R-:W-:Y:S01]  /*0080*/  IMAD.HI R0, R7.reuse, 0x5397829d, RZ ;  /* 0x5397829d07007827 */ /* 0x040fe200078e02ff */
[----:B------:R-:W-:-:S03]  /*0090*/  ISETP.GE.AND P1, PT, R7, 0xc40, PT ;  /* 0x00000c400700780c */ /* 0x000fc60003f26270 */
[----:B--2---:R-:W-:Y:S01]  /*00a0*/  IMAD.WIDE R2, R7, 0x4, R2 ;  /* 0x0000000407027825 */ /* 0x004fe200078e0202 */
[----:B------:R-:W-:-:S03]  /*00b0*/  SHF.R.U32.HI R9, RZ, 0x1f, R0 ;  /* 0x0000001fff097819 */ /* 0x000fc60000011600 */
[----:B------:R-:W-:Y:S01]  /*00c0*/  IMAD.MOV.U32 R7, RZ, RZ, RZ ;  /* 0x000000ffff077224 */ /* 0x000fe200078e00ff */
[----:B------:R-:W-:-:S04]  /*00d0*/  LEA.HI.SX32 R9, R0, R9, 0x1a ;  /* 0x0000000900097211 */ /* 0x000fc800078fd2ff */
[----:B------:R-:W-:-:S04]  /*00e0*/  LEA.HI R0, R9, R9, RZ, 0x2 ;  /* 0x0000000909007211 */ /* 0x000fc800078f10ff */
[----:B------:R-:W-:-:S05]  /*00f0*/  LOP3.LUT R0, R0, 0xfffffffc, RZ, 0xc0, !PT ;  /* 0xfffffffc00007812 */ /* 0x000fca00078ec0ff */
[----:B------:R-:W-:Y:S02]  /*0100*/  IMAD.IADD R9, R9, 0x1, -R0 ;  /* 0x0000000109097824 */ /* 0x000fe400078e0a00 */
[----:B------:R-:W-:Y:S02]  /*0110*/  IMAD.MOV.U32 R0, RZ, RZ, RZ ;  /* 0x000000ffff007224 */ /* 0x000fe400078e00ff */
[----:B----4-:R-:W-:-:S04]  /*0120*/  IMAD.WIDE R4, R9, 0x4, R4 ;  /* 0x0000000409047825 */ /* 0x010fc800078e0204 */
[----:B------:R-:W2:Y:S04]  /*0130*/  @!P1 LDG.E R0, desc[UR4][R2.64] ;  /* 0x0000000402009981 */ /* 0x000ea8000c1e1900 */
[----:B------:R-:W2:Y:S02]  /*0140*/  @!P1 LDG.E.EL R7, desc[UR4][R4.64] ;  /* 0x0000000404079981 */ /* 0x000ea4000c2e1900 */
[----:B--2---:R-:W-:Y:S01]  /*0150*/  FADD R6, R7, R0 ;  /* 0x0000000007067221 */ /* 0x004fe20000000000 */
[----:B------:R-:W-:-:S04]  /*0160*/  FSETP.GEU.AND P0, PT, R0, -R7, PT ;  /* 0x800000070000720b */ /* 0x000fc80003f0e000 */
[----:B------:R-:W-:Y:S01]  /*0170*/  FSEL R7, R6, RZ, P0 ;  /* 0x000000ff06077208 */ /* 0x000fe20000000000 */
[----:B------:R-:W-:Y:S08]  /*0180*/  @P1 EXIT ;  /* 0x000000000000194d */ /* 0x000ff00003800000 */
[----:B------:R-:W-:Y:S01]  /*0190*/  STG.E desc[UR4][R2.64], R7 ;  /* 0x0000000702007986 */ /* 0x000fe2000c101904 */
[----:B------:R-:W-:Y:S05]  /*01a0*/  EXIT ;  /* 0x000000000000794d */ /* 0x000fea0003800000 */
.L_x_0:
[----:B------:R-:W-:-:S00]  /*01b0*/  BRA `(.L_x_0) ;  /* 0xfffffffc00fc7947 */ /* 0x000fc0000383ffff */
[----:B------:R-:W-:-:S00]  /*01c0*/  NOP ;  /* 0x0000000000007918 */ /* 0x000fc00000000000 */
        /* <DEDUP_REMOVED lines=11> */
.L_x_1:


//--------------------- .nv.constant0.triton_poi_fused_convolution_relu_1 --------------------------
	.section	.nv.constant0.triton_poi_fused_convolution_relu_1,"a",@progbits
	.sectionflags	@""
	.align	4
.nv.constant0.triton_poi_fused_convolution_relu_1:
	.zero		548
